//
// Generated by NVIDIA NVVM Compiler
//
// Compiler Build ID: CL-36424714
// Cuda compilation tools, release 13.0, V13.0.88
// Based on NVVM 20.0.0
//

.version 9.0
.target sm_100
.address_size 64

	// .globl	_Z5hellov
.extern .func  (.param .b32 func_retval0) vprintf
(
	.param .b64 vprintf_param_0,
	.param .b64 vprintf_param_1
)
;
.global .align 1 .b8 $str[15] = {104, 101, 108, 108, 111, 32, 67, 85, 68, 65, 37, 100, 33, 10};

.visible .entry _Z5hellov()
{
	.local .align 8 .b8 	__local_depot0[8];
	.reg .b64 	%SP;
	.reg .b64 	%SPL;
	.reg .b32 	%r<4>;
	.reg .b64 	%rd<5>;

	mov.u64 	%SPL, __local_depot0;
	cvta.local.u64 	%SP, %SPL;
	add.u64 	%rd1, %SP, 0;
	add.u64 	%rd2, %SPL, 0;
	mov.u32 	%r1, %tid.x;
	st.local.u32 	[%rd2], %r1;
	mov.u64 	%rd3, $str;
	cvta.global.u64 	%rd4, %rd3;
	{ // callseq 0, 0
	.param .b64 param0;
	st.param.b64 	[param0], %rd4;
	.param .b64 param1;
	st.param.b64 	[param1], %rd1;
	.param .b32 retval0;
	call.uni (retval0), 
	vprintf, 
	(
	param0, 
	param1
	);
	ld.param.b32 	%r2, [retval0];
	} // callseq 0
	ret;

}


// ===== COMPILED SASS (sm_100) =====

	.target	sm_100

	.elftype	@"ET_EXEC"


//--------------------- .note.nv.tkinfo           --------------------------
	.section	.note.nv.tkinfo,"",@"SHT_NOTE"
	.sectionflags	@"SHF_NOTE_NV_TKINFO"
	.tkinfo
        /*0018*/ 	.word	0x00000002
        /*0030*/ 	.string	""
        /*0030*/ 	.string	"ptxas"
        /*0030*/ 	.string	"Cuda compilation tools, release 13.0, V13.0.88"
        /*0030*/ 	.string	"Build cuda_13.0.r13.0/compiler.36424714_0"
        /*0030*/ 	.string	"-arch sm_100 -m 64 "



//--------------------- .note.nv.cuinfo           --------------------------
	.section	.note.nv.cuinfo,"",@"SHT_NOTE"
	.sectionflags	@"SHF_NOTE_NV_CUINFO"
        /*0018*/ 	.short	0x0002
        /*001a*/ 	.short	0x0064
        /*001c*/ 	.short	0x0082
	.zero		2


//--------------------- .nv.info                  --------------------------
	.section	.nv.info,"",@"SHT_CUDA_INFO"
	.align	4


	//----- nvinfo : EIATTR_REGCOUNT
	.align		4
        /*0000*/ 	.byte	0x04, 0x2f
        /*0002*/ 	.short	(.L_2 - .L_1)
	.align		4
.L_1:
        /*0004*/ 	.word	index@(_Z5hellov)
        /*0008*/ 	.word	0x00000018


	//----- nvinfo : EIATTR_FRAME_SIZE
	.align		4
.L_2:
        /*000c*/ 	.byte	0x04, 0x11
        /*000e*/ 	.short	(.L_4 - .L_3)
	.align		4
.L_3:
        /*0010*/ 	.word	index@(_Z5hellov)
        /*0014*/ 	.word	0x00000008


	//----- nvinfo : EIATTR_MIN_STACK_SIZE
	.align		4
.L_4:
        /*0018*/ 	.byte	0x04, 0x12
        /*001a*/ 	.short	(.L_6 - .L_5)
	.align		4
.L_5:
        /*001c*/ 	.word	index@(_Z5hellov)
        /*0020*/ 	.word	0x00000008
.L_6:


//--------------------- .nv.compat                --------------------------
	.section	.nv.compat,"",@"SHT_CUDA_COMPAT_INFO"
	.align	4
        /*0000*/ 	.byte	0x02, 0x09, 0x00, 0x00, 0x02, 0x02, 0x01, 0x00, 0x02, 0x05, 0x05, 0x00, 0x03, 0x07, 0x01, 0x01
        /*0010*/ 	.byte	0x02, 0x03, 0x00, 0x00, 0x02, 0x06, 0x01, 0x00, 0x04, 0x0b, 0x08, 0x00, 0x09, 0x00, 0x00, 0x00
        /*0020*/ 	.byte	0x00, 0x00, 0x00, 0x00


//--------------------- .nv.info._Z5hellov        --------------------------
	.section	.nv.info._Z5hellov,"",@"SHT_CUDA_INFO"
	.sectionflags	@""
	.align	4


	//----- nvinfo : EIATTR_CUDA_API_VERSION
	.align		4
        /*0000*/ 	.byte	0x04, 0x37
        /*0002*/ 	.short	(.L_8 - .L_7)
.L_7:
        /*0004*/ 	.word	0x00000082


	//----- nvinfo : EIATTR_SPARSE_MMA_MASK
	.align		4
.L_8:
        /*0008*/ 	.byte	0x03, 0x50
        /*000a*/ 	.short	0x0000


	//----- nvinfo : EIATTR_MAXREG_COUNT
	.align		4
        /*000c*/ 	.byte	0x03, 0x1b
        /*000e*/ 	.short	0x00ff


	//----- nvinfo : EIATTR_EXTERNS
	.align		4
        /*0010*/ 	.byte	0x04, 0x0f
        /*0012*/ 	.short	(.L_10 - .L_9)


	//   ....[0]....
	.align		4
.L_9:
        /*0014*/ 	.word	index@(vprintf)


	//----- nvinfo : EIATTR_MERCURY_ISA_VERSION
	.align		4
.L_10:
        /*0018*/ 	.byte	0x03, 0x5f
        /*001a*/ 	.short	0x0101


	//----- nvinfo : EIATTR_VRC_CTA_INIT_COUNT
	.align		4
        /*001c*/ 	.byte	0x02, 0x4a
	.zero		1
	.zero		1


	//----- nvinfo : EIATTR_SYSCALL_OFFSETS
	.align		4
        /*0020*/ 	.byte	0x04, 0x46
        /*0022*/ 	.short	(.L_12 - .L_11)


	//   ....[0]....
.L_11:
        /*0024*/ 	.word	0x000000e0


	//----- nvinfo : EIATTR_EXIT_INSTR_OFFSETS
	.align		4
.L_12:
        /*0028*/ 	.byte	0x04, 0x1c
        /*002a*/ 	.short	(.L_14 - .L_13)


	//   ....[0]....
.L_13:
        /*002c*/ 	.word	0x000000f0


	//----- nvinfo : EIATTR_SW_WAR
	.align		4
.L_14:
        /*0030*/ 	.byte	0x04, 0x36
        /*0032*/ 	.short	(.L_16 - .L_15)
.L_15:
        /*0034*/ 	.word	0x00000008
.L_16:


//--------------------- .nv.callgraph             --------------------------
	.section	.nv.callgraph,"",@"SHT_CUDA_CALLGRAPH"
	.align	4
	.sectionentsize	8
	.align		4
        /*0000*/ 	.word	0x00000000
	.align		4
        /*0004*/ 	.word	0xffffffff
	.align		4
        /*0008*/ 	.word	index@(_Z5hellov)
	.align		4
        /*000c*/ 	.word	index@(vprintf)
	.align		4
        /*0010*/ 	.word	0x00000000
	.align		4
        /*0014*/ 	.word	0xfffffffe
	.align		4
        /*0018*/ 	.word	0x00000000
	.align		4
        /*001c*/ 	.word	0xfffffffd
	.align		4
        /*0020*/ 	.word	0x00000000
	.align		4
        /*0024*/ 	.word	0xfffffffc


//--------------------- .nv.constant4             --------------------------
	.section	.nv.constant4,"a",@progbits
	.align	8
	.align		8
.nv.constant4:
        /*0000*/ 	.dword	vprintf
	.align		8
        /*0008*/ 	.dword	$str


//--------------------- .text._Z5hellov           --------------------------
	.section	.text._Z5hellov,"ax",@progbits
	.align	128
        .global         _Z5hellov
        .type           _Z5hellov,@function
        .size           _Z5hellov,(.L_x_2 - _Z5hellov)
        .other          _Z5hellov,@"STO_CUDA_ENTRY STV_DEFAULT"
_Z5hellov:
.text._Z5hellov:
[----:B------:R-:W0:Y:S01]  /*0000*/  LDC R1, c[0x0][0x37c] ;  /* 0x0000df00ff017b82 */ /* 0x000e220000000800 */
[----:B------:R-:W1:Y:S01]  /*0010*/  S2R R8, SR_TID.X ;  /* 0x0000000000087919 */ /* 0x000e620000002100 */
[----:B0-----:R-:W-:Y:S01]  /*0020*/  VIADD R1, R1, 0xfffffff8 ;  /* 0xfffffff801017836 */ /* 0x001fe20000000000 */
[----:B------:R-:W-:Y:S01]  /*0030*/  MOV R0, 0x0 ;  /* 0x0000000000007802 */ /* 0x000fe20000000f00 */
[----:B------:R-:W0:Y:S04]  /*0040*/  LDCU UR4, c[0x0][0x2f8] ;  /* 0x00005f00ff0477ac */ /* 0x000e280008000800 */
[----:B------:R2:W3:Y:S01]  /*0050*/  LDC.64 R2, c[0x4][R0] ;  /* 0x0100000000027b82 */ /* 0x0004e20000000a00 */
[----:B------:R-:W4:Y:S01]  /*0060*/  LDCU.64 UR6, c[0x4][0x8] ;  /* 0x01000100ff0677ac */ /* 0x000f220008000a00 */
[----:B------:R-:W5:Y:S01]  /*0070*/  LDCU UR5, c[0x0][0x2fc] ;  /* 0x00005f80ff0577ac */ /* 0x000f620008000800 */
[----:B0-----:R-:W-:Y:S01]  /*0080*/  IADD3 R6, P0, PT, R1, UR4, RZ ;  /* 0x0000000401067c10 */ /* 0x001fe2000ff1e0ff */
[----:B----4-:R-:W-:Y:S01]  /*0090*/  IMAD.U32 R4, RZ, RZ, UR6 ;  /* 0x00000006ff047e24 */ /* 0x010fe2000f8e00ff */
[----:B------:R-:W-:-:S03]  /*00a0*/  MOV R5, UR7 ;  /* 0x0000000700057c02 */ /* 0x000fc60008000f00 */
[----:B-----5:R-:W-:Y:S01]  /*00b0*/  IMAD.X R7, RZ, RZ, UR5, P0 ;  /* 0x00000005ff077e24 */ /* 0x020fe200080e06ff */
[----:B-1----:R2:W-:Y:S07]  /*00c0*/  STL [R1], R8 ;  /* 0x0000000801007387 */ /* 0x0025ee0000100800 */
[----:B------:R-:W-:-:S07]  /*00d0*/  LEPC R20, `(.L_x_0) ;  /* 0x000000001014794e */ /* 0x000fce0000000000 */
[----:B--23--:R-:W-:Y:S05]  /*00e0*/  CALL.ABS.NOINC R2 ;  /* 0x0000000002007343 */ /* 0x00cfea0003c00000 */
.L_x_0:
[----:B------:R-:W-:Y:S05]  /*00f0*/  EXIT ;  /* 0x000000000000794d */ /* 0x000fea0003800000 */
.L_x_1:
[----:B------:R-:W-:-:S00]  /*0100*/  BRA `(.L_x_1) ;  /* 0xfffffffc00fc7947 */ /* 0x000fc0000383ffff */
[----:B------:R-:W-:-:S00]  /*0110*/  NOP ;  /* 0x0000000000007918 */ /* 0x000fc00000000000 */
        /* <DEDUP_REMOVED lines=14> */
.L_x_2:


//--------------------- .nv.global.init           --------------------------
	.section	.nv.global.init,"aw",@progbits
.nv.global.init:
	.type		$str,@object
	.size		$str,(.L_0 - $str)
$str:
        /*0000*/ 	.byte	0x68, 0x65, 0x6c, 0x6c, 0x6f, 0x20, 0x43, 0x55, 0x44, 0x41, 0x25, 0x64, 0x21, 0x0a, 0x00
.L_0:


//--------------------- .nv.shared.reserved.0     --------------------------
	.section	.nv.shared.reserved.0,"aw",@nobits
	.weak		__nv_reservedSMEM_offset_0_alias
	.size		__nv_reservedSMEM_offset_0_alias, 0, 64
	.other		__nv_reservedSMEM_offset_0_alias,@"STO_CUDA_RESERVED_SHARED STV_DEFAULT"
__nv_reservedSMEM_offset_0_alias:
	.zero		0
	.zero		64


//--------------------- .nv.constant0._Z5hellov   --------------------------
	.section	.nv.constant0._Z5hellov,"a",@progbits
	.sectionflags	@""
	.align	4
.nv.constant0._Z5hellov:
	.zero		896


//--------------------- SYMBOLS --------------------------

	.type		.nv.reservedSmem.offset0,@object
	.size		.nv.reservedSmem.offset0,0x4
	.type		vprintf,@function
